//
// Generated by NVIDIA NVVM Compiler
//
// Compiler Build ID: CL-36424714
// Cuda compilation tools, release 13.0, V13.0.88
// Based on NVVM 20.0.0
//

.version 9.0
.target sm_100
.address_size 64

	// .globl	_Z17tiledMatmulKernelPfS_S_iii
// _ZZ17tiledMatmulKernelPfS_S_iiiE3Mds has been demoted
// _ZZ17tiledMatmulKernelPfS_S_iiiE3Nds has been demoted

.visible .entry _Z17tiledMatmulKernelPfS_S_iii(
	.param .u64 .ptr .align 1 _Z17tiledMatmulKernelPfS_S_iii_param_0,
	.param .u64 .ptr .align 1 _Z17tiledMatmulKernelPfS_S_iii_param_1,
	.param .u64 .ptr .align 1 _Z17tiledMatmulKernelPfS_S_iii_param_2,
	.param .u32 _Z17tiledMatmulKernelPfS_S_iii_param_3,
	.param .u32 _Z17tiledMatmulKernelPfS_S_iii_param_4,
	.param .u32 _Z17tiledMatmulKernelPfS_S_iii_param_5
)
{
	.reg .pred 	%p<12>;
	.reg .b32 	%r<45>;
	.reg .b32 	%f<63>;
	.reg .b64 	%rd<13>;
	// demoted variable
	.shared .align 4 .b8 _ZZ17tiledMatmulKernelPfS_S_iiiE3Mds[1024];
	// demoted variable
	.shared .align 4 .b8 _ZZ17tiledMatmulKernelPfS_S_iiiE3Nds[1024];
	ld.param.u64 	%rd3, [_Z17tiledMatmulKernelPfS_S_iii_param_0];
	ld.param.u64 	%rd4, [_Z17tiledMatmulKernelPfS_S_iii_param_1];
	ld.param.u64 	%rd5, [_Z17tiledMatmulKernelPfS_S_iii_param_2];
	ld.param.u32 	%r24, [_Z17tiledMatmulKernelPfS_S_iii_param_3];
	ld.param.u32 	%r25, [_Z17tiledMatmulKernelPfS_S_iii_param_4];
	ld.param.u32 	%r26, [_Z17tiledMatmulKernelPfS_S_iii_param_5];
	mov.u32 	%r27, %ctaid.x;
	mov.u32 	%r40, %tid.x;
	mov.u32 	%r28, %ctaid.y;
	mov.u32 	%r42, %tid.y;
	shl.b32 	%r29, %r28, 4;
	add.s32 	%r3, %r29, %r42;
	shl.b32 	%r4, %r27, 4;
	add.s32 	%r5, %r4, %r40;
	setp.lt.s32 	%p1, %r25, 16;
	mov.f32 	%f62, 0f00000000;
	@%p1 bra 	$L__BB0_7;
	shl.b32 	%r30, %r42, 6;
	mov.u32 	%r31, _ZZ17tiledMatmulKernelPfS_S_iiiE3Mds;
	add.s32 	%r6, %r31, %r30;
	shl.b32 	%r32, %r40, 2;
	add.s32 	%r7, %r6, %r32;
	mov.u32 	%r33, _ZZ17tiledMatmulKernelPfS_S_iiiE3Nds;
	add.s32 	%r9, %r33, %r32;
	add.s32 	%r8, %r9, %r30;
	shr.s32 	%r34, %r25, 31;
	shr.u32 	%r35, %r34, 28;
	add.s32 	%r36, %r25, %r35;
	shr.s32 	%r37, %r36, 4;
	neg.s32 	%r44, %r37;
	mad.lo.s32 	%r38, %r42, %r26, %r40;
	add.s32 	%r43, %r38, %r4;
	shl.b32 	%r12, %r26, 4;
	mad.lo.s32 	%r41, %r25, %r3, %r40;
	cvta.to.global.u64 	%rd1, %rd3;
	cvta.to.global.u64 	%rd2, %rd4;
	mov.f32 	%f62, 0f00000000;
$L__BB0_2:
	setp.ge.s32 	%p2, %r3, %r24;
	setp.ge.s32 	%p3, %r40, %r25;
	mov.f32 	%f60, 0f00000000;
	or.pred  	%p4, %p2, %p3;
	@%p4 bra 	$L__BB0_4;
	mul.wide.s32 	%rd6, %r41, 4;
	add.s64 	%rd7, %rd1, %rd6;
	ld.global.f32 	%f60, [%rd7];
$L__BB0_4:
	setp.ge.s32 	%p5, %r5, %r26;
	st.shared.f32 	[%r7], %f60;
	setp.ge.s32 	%p6, %r42, %r25;
	mov.f32 	%f61, 0f00000000;
	or.pred  	%p7, %p6, %p5;
	@%p7 bra 	$L__BB0_6;
	mul.wide.s32 	%rd8, %r43, 4;
	add.s64 	%rd9, %rd2, %rd8;
	ld.global.f32 	%f61, [%rd9];
$L__BB0_6:
	st.shared.f32 	[%r8], %f61;
	bar.sync 	0;
	ld.shared.f32 	%f12, [%r6];
	ld.shared.f32 	%f13, [%r9];
	fma.rn.f32 	%f14, %f12, %f13, %f62;
	ld.shared.f32 	%f15, [%r6+4];
	ld.shared.f32 	%f16, [%r9+64];
	fma.rn.f32 	%f17, %f15, %f16, %f14;
	ld.shared.f32 	%f18, [%r6+8];
	ld.shared.f32 	%f19, [%r9+128];
	fma.rn.f32 	%f20, %f18, %f19, %f17;
	ld.shared.f32 	%f21, [%r6+12];
	ld.shared.f32 	%f22, [%r9+192];
	fma.rn.f32 	%f23, %f21, %f22, %f20;
	ld.shared.f32 	%f24, [%r6+16];
	ld.shared.f32 	%f25, [%r9+256];
	fma.rn.f32 	%f26, %f24, %f25, %f23;
	ld.shared.f32 	%f27, [%r6+20];
	ld.shared.f32 	%f28, [%r9+320];
	fma.rn.f32 	%f29, %f27, %f28, %f26;
	ld.shared.f32 	%f30, [%r6+24];
	ld.shared.f32 	%f31, [%r9+384];
	fma.rn.f32 	%f32, %f30, %f31, %f29;
	ld.shared.f32 	%f33, [%r6+28];
	ld.shared.f32 	%f34, [%r9+448];
	fma.rn.f32 	%f35, %f33, %f34, %f32;
	ld.shared.f32 	%f36, [%r6+32];
	ld.shared.f32 	%f37, [%r9+512];
	fma.rn.f32 	%f38, %f36, %f37, %f35;
	ld.shared.f32 	%f39, [%r6+36];
	ld.shared.f32 	%f40, [%r9+576];
	fma.rn.f32 	%f41, %f39, %f40, %f38;
	ld.shared.f32 	%f42, [%r6+40];
	ld.shared.f32 	%f43, [%r9+640];
	fma.rn.f32 	%f44, %f42, %f43, %f41;
	ld.shared.f32 	%f45, [%r6+44];
	ld.shared.f32 	%f46, [%r9+704];
	fma.rn.f32 	%f47, %f45, %f46, %f44;
	ld.shared.f32 	%f48, [%r6+48];
	ld.shared.f32 	%f49, [%r9+768];
	fma.rn.f32 	%f50, %f48, %f49, %f47;
	ld.shared.f32 	%f51, [%r6+52];
	ld.shared.f32 	%f52, [%r9+832];
	fma.rn.f32 	%f53, %f51, %f52, %f50;
	ld.shared.f32 	%f54, [%r6+56];
	ld.shared.f32 	%f55, [%r9+896];
	fma.rn.f32 	%f56, %f54, %f55, %f53;
	ld.shared.f32 	%f57, [%r6+60];
	ld.shared.f32 	%f58, [%r9+960];
	fma.rn.f32 	%f62, %f57, %f58, %f56;
	bar.sync 	0;
	add.s32 	%r44, %r44, 1;
	setp.ne.s32 	%p8, %r44, 0;
	add.s32 	%r43, %r43, %r12;
	add.s32 	%r42, %r42, 16;
	add.s32 	%r41, %r41, 16;
	add.s32 	%r40, %r40, 16;
	@%p8 bra 	$L__BB0_2;
$L__BB0_7:
	setp.ge.s32 	%p9, %r3, %r25;
	setp.ge.s32 	%p10, %r5, %r26;
	or.pred  	%p11, %p9, %p10;
	@%p11 bra 	$L__BB0_9;
	mad.lo.s32 	%r39, %r26, %r3, %r5;
	cvta.to.global.u64 	%rd10, %rd5;
	mul.wide.u32 	%rd11, %r39, 4;
	add.s64 	%rd12, %rd10, %rd11;
	st.global.f32 	[%rd12], %f62;
$L__BB0_9:
	ret;

}


// ===== COMPILED SASS (sm_100) =====

	.target	sm_100

	.elftype	@"ET_EXEC"


//--------------------- .note.nv.tkinfo           --------------------------
	.section	.note.nv.tkinfo,"",@"SHT_NOTE"
	.sectionflags	@"SHF_NOTE_NV_TKINFO"
	.tkinfo
        /*0018*/ 	.word	0x00000002
        /*0030*/ 	.string	""
        /*0030*/ 	.string	"ptxas"
        /*0030*/ 	.string	"Cuda compilation tools, release 13.0, V13.0.88"
        /*0030*/ 	.string	"Build cuda_13.0.r13.0/compiler.36424714_0"
        /*0030*/ 	.string	"-arch sm_100 -m 64 "



//--------------------- .note.nv.cuinfo           --------------------------
	.section	.note.nv.cuinfo,"",@"SHT_NOTE"
	.sectionflags	@"SHF_NOTE_NV_CUINFO"
        /*0018*/ 	.short	0x0002
        /*001a*/ 	.short	0x0064
        /*001c*/ 	.short	0x0082
	.zero		2


//--------------------- .nv.info                  --------------------------
	.section	.nv.info,"",@"SHT_CUDA_INFO"
	.align	4


	//----- nvinfo : EIATTR_REGCOUNT
	.align		4
        /*0000*/ 	.byte	0x04, 0x2f
        /*0002*/ 	.short	(.L_1 - .L_0)
	.align		4
.L_0:
        /*0004*/ 	.word	index@(_Z17tiledMatmulKernelPfS_S_iii)
        /*0008*/ 	.word	0x00000020


	//----- nvinfo : EIATTR_FRAME_SIZE
	.align		4
.L_1:
        /*000c*/ 	.byte	0x04, 0x11
        /*000e*/ 	.short	(.L_3 - .L_2)
	.align		4
.L_2:
        /*0010*/ 	.word	index@(_Z17tiledMatmulKernelPfS_S_iii)
        /*0014*/ 	.word	0x00000000


	//----- nvinfo : EIATTR_MIN_STACK_SIZE
	.align		4
.L_3:
        /*0018*/ 	.byte	0x04, 0x12
        /*001a*/ 	.short	(.L_5 - .L_4)
	.align		4
.L_4:
        /*001c*/ 	.word	index@(_Z17tiledMatmulKernelPfS_S_iii)
        /*0020*/ 	.word	0x00000000
.L_5:


//--------------------- .nv.compat                --------------------------
	.section	.nv.compat,"",@"SHT_CUDA_COMPAT_INFO"
	.align	4
        /*0000*/ 	.byte	0x02, 0x09, 0x00, 0x00, 0x02, 0x02, 0x01, 0x00, 0x02, 0x05, 0x05, 0x00, 0x03, 0x07, 0x01, 0x01
        /*0010*/ 	.byte	0x02, 0x03, 0x00, 0x00, 0x02, 0x06, 0x01, 0x00, 0x04, 0x0b, 0x08, 0x00, 0x09, 0x00, 0x00, 0x00
        /*0020*/ 	.byte	0x00, 0x00, 0x00, 0x00


//--------------------- .nv.info._Z17tiledMatmulKernelPfS_S_iii --------------------------
	.section	.nv.info._Z17tiledMatmulKernelPfS_S_iii,"",@"SHT_CUDA_INFO"
	.sectionflags	@""
	.align	4


	//----- nvinfo : EIATTR_CUDA_API_VERSION
	.align		4
        /*0000*/ 	.byte	0x04, 0x37
        /*0002*/ 	.short	(.L_7 - .L_6)
.L_6:
        /*0004*/ 	.word	0x00000082


	//----- nvinfo : EIATTR_KPARAM_INFO
	.align		4
.L_7:
        /*0008*/ 	.byte	0x04, 0x17
        /*000a*/ 	.short	(.L_9 - .L_8)
.L_8:
        /*000c*/ 	.word	0x00000000
        /*0010*/ 	.short	0x0005
        /*0012*/ 	.short	0x0020
        /*0014*/ 	.byte	0x00, 0xf0, 0x11, 0x00


	//----- nvinfo : EIATTR_KPARAM_INFO
	.align		4
.L_9:
        /*0018*/ 	.byte	0x04, 0x17
        /*001a*/ 	.short	(.L_11 - .L_10)
.L_10:
        /*001c*/ 	.word	0x00000000
        /*0020*/ 	.short	0x0004
        /*0022*/ 	.short	0x001c
        /*0024*/ 	.byte	0x00, 0xf0, 0x11, 0x00


	//----- nvinfo : EIATTR_KPARAM_INFO
	.align		4
.L_11:
        /*0028*/ 	.byte	0x04, 0x17
        /*002a*/ 	.short	(.L_13 - .L_12)
.L_12:
        /*002c*/ 	.word	0x00000000
        /*0030*/ 	.short	0x0003
        /*0032*/ 	.short	0x0018
        /*0034*/ 	.byte	0x00, 0xf0, 0x11, 0x00


	//----- nvinfo : EIATTR_KPARAM_INFO
	.align		4
.L_13:
        /*0038*/ 	.byte	0x04, 0x17
        /*003a*/ 	.short	(.L_15 - .L_14)
.L_14:
        /*003c*/ 	.word	0x00000000
        /*0040*/ 	.short	0x0002
        /*0042*/ 	.short	0x0010
        /*0044*/ 	.byte	0x00, 0xf5, 0x21, 0x00


	//----- nvinfo : EIATTR_KPARAM_INFO
	.align		4
.L_15:
        /*0048*/ 	.byte	0x04, 0x17
        /*004a*/ 	.short	(.L_17 - .L_16)
.L_16:
        /*004c*/ 	.word	0x00000000
        /*0050*/ 	.short	0x0001
        /*0052*/ 	.short	0x0008
        /*0054*/ 	.byte	0x00, 0xf5, 0x21, 0x00


	//----- nvinfo : EIATTR_KPARAM_INFO
	.align		4
.L_17:
        /*0058*/ 	.byte	0x04, 0x17
        /*005a*/ 	.short	(.L_19 - .L_18)
.L_18:
        /*005c*/ 	.word	0x00000000
        /*0060*/ 	.short	0x0000
        /*0062*/ 	.short	0x0000
        /*0064*/ 	.byte	0x00, 0xf5, 0x21, 0x00


	//----- nvinfo : EIATTR_SPARSE_MMA_MASK
	.align		4
.L_19:
        /*0068*/ 	.byte	0x03, 0x50
        /*006a*/ 	.short	0x0000


	//----- nvinfo : EIATTR_MAXREG_COUNT
	.align		4
        /*006c*/ 	.byte	0x03, 0x1b
        /*006e*/ 	.short	0x00ff


	//----- nvinfo : EIATTR_NUM_BARRIERS
	.align		4
        /*0070*/ 	.byte	0x02, 0x4c
        /*0072*/ 	.byte	0x01
	.zero		1


	//----- nvinfo : EIATTR_MERCURY_ISA_VERSION
	.align		4
        /*0074*/ 	.byte	0x03, 0x5f
        /*0076*/ 	.short	0x0101


	//----- nvinfo : EIATTR_VRC_CTA_INIT_COUNT
	.align		4
        /*0078*/ 	.byte	0x02, 0x4a
	.zero		1
	.zero		1


	//----- nvinfo : EIATTR_EXIT_INSTR_OFFSETS
	.align		4
        /*007c*/ 	.byte	0x04, 0x1c
        /*007e*/ 	.short	(.L_21 - .L_20)


	//   ....[0]....
.L_20:
        /*0080*/ 	.word	0x000005f0


	//   ....[1]....
        /*0084*/ 	.word	0x00000640


	//----- nvinfo : EIATTR_CBANK_PARAM_SIZE
	.align		4
.L_21:
        /*0088*/ 	.byte	0x03, 0x19
        /*008a*/ 	.short	0x0024


	//----- nvinfo : EIATTR_PARAM_CBANK
	.align		4
        /*008c*/ 	.byte	0x04, 0x0a
        /*008e*/ 	.short	(.L_23 - .L_22)
	.align		4
.L_22:
        /*0090*/ 	.word	index@(.nv.constant0._Z17tiledMatmulKernelPfS_S_iii)
        /*0094*/ 	.short	0x0380
        /*0096*/ 	.short	0x0024


	//----- nvinfo : EIATTR_SW_WAR
	.align		4
.L_23:
        /*0098*/ 	.byte	0x04, 0x36
        /*009a*/ 	.short	(.L_25 - .L_24)
.L_24:
        /*009c*/ 	.word	0x00000008
.L_25:


//--------------------- .nv.callgraph             --------------------------
	.section	.nv.callgraph,"",@"SHT_CUDA_CALLGRAPH"
	.align	4
	.sectionentsize	8
	.align		4
        /*0000*/ 	.word	0x00000000
	.align		4
        /*0004*/ 	.word	0xffffffff
	.align		4
        /*0008*/ 	.word	0x00000000
	.align		4
        /*000c*/ 	.word	0xfffffffe
	.align		4
        /*0010*/ 	.word	0x00000000
	.align		4
        /*0014*/ 	.word	0xfffffffd
	.align		4
        /*0018*/ 	.word	0x00000000
	.align		4
        /*001c*/ 	.word	0xfffffffc


//--------------------- .text._Z17tiledMatmulKernelPfS_S_iii --------------------------
	.section	.text._Z17tiledMatmulKernelPfS_S_iii,"ax",@progbits
	.align	128
        .global         _Z17tiledMatmulKernelPfS_S_iii
        .type           _Z17tiledMatmulKernelPfS_S_iii,@function
        .size           _Z17tiledMatmulKernelPfS_S_iii,(.L_x_3 - _Z17tiledMatmulKernelPfS_S_iii)
        .other          _Z17tiledMatmulKernelPfS_S_iii,@"STO_CUDA_ENTRY STV_DEFAULT"
_Z17tiledMatmulKernelPfS_S_iii:
.text._Z17tiledMatmulKernelPfS_S_iii:
[----:B------:R-:W-:Y:S01]  /*0000*/  LDC R1, c[0x0][0x37c] ;  /* 0x0000df00ff017b82 */ /* 0x000fe20000000800 */
[----:B------:R-:W0:Y:S01]  /*0010*/  S2R R5, SR_CTAID.X ;  /* 0x0000000000057919 */ /* 0x000e220000002500 */
[----:B------:R-:W1:Y:S01]  /*0020*/  LDCU UR7, c[0x0][0x39c] ;  /* 0x00007380ff0777ac */ /* 0x000e620008000800 */
[----:B------:R-:W-:Y:S01]  /*0030*/  HFMA2 R21, -RZ, RZ, 0, 0 ;  /* 0x00000000ff157431 */ /* 0x000fe200000001ff */
[----:B------:R-:W0:Y:S01]  /*0040*/  S2R R13, SR_TID.X ;  /* 0x00000000000d7919 */ /* 0x000e220000002100 */
[----:B------:R-:W2:Y:S01]  /*0050*/  LDCU UR14, c[0x0][0x3a0] ;  /* 0x00007400ff0e77ac */ /* 0x000ea20008000800 */
[----:B------:R-:W3:Y:S01]  /*0060*/  S2R R3, SR_CTAID.Y ;  /* 0x0000000000037919 */ /* 0x000ee20000002600 */
[----:B------:R-:W4:Y:S01]  /*0070*/  LDCU.64 UR10, c[0x0][0x358] ;  /* 0x00006b00ff0a77ac */ /* 0x000f220008000a00 */
[----:B------:R-:W3:Y:S01]  /*0080*/  S2R R2, SR_TID.Y ;  /* 0x0000000000027919 */ /* 0x000ee20000002200 */
[----:B-1----:R-:W-:Y:S01]  /*0090*/  UISETP.GE.AND UP0, UPT, UR7, 0x10, UPT ;  /* 0x000000100700788c */ /* 0x002fe2000bf06270 */
[----:B0-----:R-:W-:-:S04]  /*00a0*/  LEA R0, R5, R13, 0x4 ;  /* 0x0000000d05007211 */ /* 0x001fc800078e20ff */
[----:B--2---:R-:W-:Y:S02]  /*00b0*/  ISETP.GE.AND P0, PT, R0, UR14, PT ;  /* 0x0000000e00007c0c */ /* 0x004fe4000bf06270 */
[----:B---3--:R-:W-:Y:S02]  /*00c0*/  LEA R3, R3, R2, 0x4 ;  /* 0x0000000203037211 */ /* 0x008fe400078e20ff */
[----:B----4-:R-:W-:Y:S09]  /*00d0*/  BRA.U !UP0, `(.L_x_0) ;  /* 0x0000000508407547 */ /* 0x010ff2000b800000 */
[----:B------:R-:W0:Y:S01]  /*00e0*/  S2UR UR6, SR_CgaCtaId ;  /* 0x00000000000679c3 */ /* 0x000e220000008800 */
[----:B------:R-:W1:Y:S01]  /*00f0*/  LDCU UR9, c[0x0][0x3a0] ;  /* 0x00007400ff0977ac */ /* 0x000e620008000800 */
[----:B------:R-:W-:Y:S01]  /*0100*/  MOV R21, RZ ;  /* 0x000000ff00157202 */ /* 0x000fe20000000f00 */
[----:B------:R-:W-:Y:S01]  /*0110*/  IMAD R14, R3, UR7, R13 ;  /* 0x00000007030e7c24 */ /* 0x000fe2000f8e020d */
[----:B------:R-:W-:Y:S01]  /*0120*/  UMOV UR4, 0x400 ;  /* 0x0000040000047882 */ /* 0x000fe20000000000 */
[----:B------:R-:W-:-:S03]  /*0130*/  USHF.R.S32.HI UR5, URZ, 0x1f, UR7 ;  /* 0x0000001fff057899 */ /* 0x000fc60008011407 */
[----:B------:R-:W2:Y:S01]  /*0140*/  LDC R15, c[0x0][0x3a0] ;  /* 0x0000e800ff0f7b82 */ /* 0x000ea20000000800 */
[----:B------:R-:W3:Y:S01]  /*0150*/  LDCU.64 UR12, c[0x0][0x398] ;  /* 0x00007300ff0c77ac */ /* 0x000ee20008000a00 */
[----:B------:R-:W-:-:S04]  /*0160*/  ULEA.HI UR5, UR5, UR7, URZ, 0x4 ;  /* 0x0000000705057291 */ /* 0x000fc8000f8f20ff */
[----:B------:R-:W-:Y:S01]  /*0170*/  USHF.R.S32.HI UR5, URZ, 0x4, UR5 ;  /* 0x00000004ff057899 */ /* 0x000fe20008011405 */
[----:B-1----:R-:W-:-:S03]  /*0180*/  IMAD R12, R2, UR9, R13 ;  /* 0x00000009020c7c24 */ /* 0x002fc6000f8e020d */
[----:B------:R-:W-:Y:S02]  /*0190*/  UIADD3 UR5, UPT, UPT, -UR5, URZ, URZ ;  /* 0x000000ff05057290 */ /* 0x000fe4000fffe1ff */
[----:B0-----:R-:W-:Y:S01]  /*01a0*/  ULEA UR8, UR6, UR4, 0x18 ;  /* 0x0000000406087291 */ /* 0x001fe2000f8ec0ff */
[----:B------:R-:W-:Y:S01]  /*01b0*/  LEA R12, R5, R12, 0x4 ;  /* 0x0000000c050c7211 */ /* 0x000fe200078e20ff */
[----:B------:R-:W-:-:S04]  /*01c0*/  UIADD3 UR4, UPT, UPT, UR4, 0x400, URZ ;  /* 0x0000040004047890 */ /* 0x000fc8000fffe0ff */
[----:B------:R-:W-:Y:S01]  /*01d0*/  ULEA UR4, UR6, UR4, 0x18 ;  /* 0x0000000406047291 */ /* 0x000fe2000f8ec0ff */
[----:B------:R-:W-:-:S04]  /*01e0*/  LEA R16, R2, UR8, 0x6 ;  /* 0x0000000802107c11 */ /* 0x000fc8000f8e30ff */
[C---:B------:R-:W-:Y:S02]  /*01f0*/  LEA R19, R13.reuse, R16, 0x2 ;  /* 0x000000100d137211 */ /* 0x040fe400078e10ff */
[----:B------:R-:W-:-:S04]  /*0200*/  LEA R17, R13, UR4, 0x2 ;  /* 0x000000040d117c11 */ /* 0x000fc8000f8e10ff */
[----:B---3--:R-:W-:-:S07]  /*0210*/  LEA R18, R2, R17, 0x6 ;  /* 0x0000001102127211 */ /* 0x008fce00078e30ff */
.L_x_1:
[----:B------:R-:W-:Y:S01]  /*0220*/  UMOV UR7, UR13 ;  /* 0x0000000d00077c82 */ /* 0x000fe20008000000 */
[----:B--2---:R-:W-:Y:S01]  /*0230*/  ISETP.GE.AND P1, PT, R0, R15, PT ;  /* 0x0000000f0000720c */ /* 0x004fe20003f26270 */
[----:B------:R-:W-:Y:S01]  /*0240*/  HFMA2 R22, -RZ, RZ, 0, 0 ;  /* 0x00000000ff167431 */ /* 0x000fe200000001ff */
[----:B------:R-:W-:Y:S02]  /*0250*/  ISETP.GE.AND P2, PT, R13, UR7, PT ;  /* 0x000000070d007c0c */ /* 0x000fe4000bf46270 */
[----:B------:R-:W-:Y:S02]  /*0260*/  ISETP.GE.OR P1, PT, R2, UR7, P1 ;  /* 0x0000000702007c0c */ /* 0x000fe40008f26670 */
[----:B------:R-:W-:Y:S02]  /*0270*/  ISETP.GE.OR P2, PT, R3, UR12, P2 ;  /* 0x0000000c03007c0c */ /* 0x000fe40009746670 */
[----:B------:R-:W-:-:S09]  /*0280*/  MOV R29, RZ ;  /* 0x000000ff001d7202 */ /* 0x000fd20000000f00 */
[----:B------:R-:W0:Y:S08]  /*0290*/  @!P1 LDC.64 R4, c[0x0][0x388] ;  /* 0x0000e200ff049b82 */ /* 0x000e300000000a00 */
[----:B------:R-:W1:Y:S01]  /*02a0*/  @!P2 LDC.64 R6, c[0x0][0x380] ;  /* 0x0000e000ff06ab82 */ /* 0x000e620000000a00 */
[----:B0-----:R-:W-:-:S05]  /*02b0*/  @!P1 IMAD.WIDE R24, R12, 0x4, R4 ;  /* 0x000000040c189825 */ /* 0x001fca00078e0204 */
[----:B------:R-:W2:Y:S01]  /*02c0*/  @!P1 LDG.E R29, desc[UR10][R24.64] ;  /* 0x0000000a181d9981 */ /* 0x000ea2000c1e1900 */
[----:B-1----:R-:W-:-:S05]  /*02d0*/  @!P2 IMAD.WIDE R6, R14, 0x4, R6 ;  /* 0x000000040e06a825 */ /* 0x002fca00078e0206 */
[----:B------:R-:W3:Y:S01]  /*02e0*/  @!P2 LDG.E R22, desc[UR10][R6.64] ;  /* 0x0000000a0616a981 */ /* 0x000ee2000c1e1900 */
[----:B------:R-:W-:-:S04]  /*02f0*/  UIADD3 UR5, UPT, UPT, UR5, 0x1, URZ ;  /* 0x0000000105057890 */ /* 0x000fc8000fffe0ff */
[----:B------:R-:W-:Y:S01]  /*0300*/  UISETP.NE.AND UP0, UPT, UR5, URZ, UPT ;  /* 0x000000ff0500728c */ /* 0x000fe2000bf05270 */
[----:B------:R-:W-:Y:S02]  /*0310*/  IADD3 R2, PT, PT, R2, 0x10, RZ ;  /* 0x0000001002027810 */ /* 0x000fe40007ffe0ff */
[----:B------:R-:W-:Y:S02]  /*0320*/  IADD3 R13, PT, PT, R13, 0x10, RZ ;  /* 0x000000100d0d7810 */ /* 0x000fe40007ffe0ff */
[----:B------:R-:W-:Y:S02]  /*0330*/  LEA R12, R15, R12, 0x4 ;  /* 0x0000000c0f0c7211 */ /* 0x000fe400078e20ff */
[----:B------:R-:W-:Y:S01]  /*0340*/  IADD3 R14, PT, PT, R14, 0x10, RZ ;  /* 0x000000100e0e7810 */ /* 0x000fe20007ffe0ff */
[----:B---3--:R-:W-:Y:S04]  /*0350*/  STS [R19], R22 ;  /* 0x0000001613007388 */ /* 0x008fe80000000800 */
[----:B--2---:R-:W-:Y:S01]  /*0360*/  STS [R18], R29 ;  /* 0x0000001d12007388 */ /* 0x004fe20000000800 */
[----:B------:R-:W-:Y:S06]  /*0370*/  BAR.SYNC.DEFER_BLOCKING 0x0 ;  /* 0x0000000000007b1d */ /* 0x000fec0000010000 */
[----:B------:R-:W-:Y:S04]  /*0380*/  LDS R28, [R17] ;  /* 0x00000000111c7984 */ /* 0x000fe80000000800 */
[----:B------:R-:W0:Y:S04]  /*0390*/  LDS.128 R8, [R16] ;  /* 0x0000000010087984 */ /* 0x000e280000000c00 */
[----:B------:R-:W1:Y:S04]  /*03a0*/  LDS R29, [R17+0x40] ;  /* 0x00004000111d7984 */ /* 0x000e680000000800 */
[----:B------:R-:W2:Y:S04]  /*03b0*/  LDS R27, [R17+0x80] ;  /* 0x00008000111b7984 */ /* 0x000ea80000000800 */
[----:B------:R-:W3:Y:S04]  /*03c0*/  LDS R26, [R17+0xc0] ;  /* 0x0000c000111a7984 */ /* 0x000ee80000000800 */
[----:B------:R-:W-:Y:S04]  /*03d0*/  LDS R23, [R17+0x100] ;  /* 0x0001000011177984 */ /* 0x000fe80000000800 */
[----:B------:R-:W4:Y:S04]  /*03e0*/  LDS.128 R4, [R16+0x10] ;  /* 0x0000100010047984 */ /* 0x000f280000000c00 */
[----:B------:R-:W5:Y:S04]  /*03f0*/  LDS R20, [R17+0x140] ;  /* 0x0001400011147984 */ /* 0x000f680000000800 */
[----:B------:R-:W5:Y:S04]  /*0400*/  LDS R25, [R17+0x180] ;  /* 0x0001800011197984 */ /* 0x000f680000000800 */
[----:B------:R-:W5:Y:S04]  /*0410*/  LDS R22, [R17+0x1c0] ;  /* 0x0001c00011167984 */ /* 0x000f680000000800 */
[----:B------:R-:W-:Y:S01]  /*0420*/  LDS R24, [R17+0x240] ;  /* 0x0002400011187984 */ /* 0x000fe20000000800 */
[----:B0-----:R-:W-:-:S03]  /*0430*/  FFMA R8, R8, R28, R21 ;  /* 0x0000001c08087223 */ /* 0x001fc60000000015 */
[----:B------:R-:W-:Y:S01]  /*0440*/  LDS R21, [R17+0x200] ;  /* 0x0002000011157984 */ /* 0x000fe20000000800 */
[----:B-1----:R-:W-:-:S04]  /*0450*/  FFMA R8, R29, R9, R8 ;  /* 0x000000091d087223 */ /* 0x002fc80000000008 */
[----:B--2---:R-:W-:-:S04]  /*0460*/  FFMA R27, R27, R10, R8 ;  /* 0x0000000a1b1b7223 */ /* 0x004fc80000000008 */
[----:B---3--:R-:W-:Y:S02]  /*0470*/  FFMA R27, R26, R11, R27 ;  /* 0x0000000b1a1b7223 */ /* 0x008fe4000000001b */
[----:B------:R-:W0:Y:S02]  /*0480*/  LDS.128 R8, [R16+0x20] ;  /* 0x0000200010087984 */ /* 0x000e240000000c00 */
[----:B----4-:R-:W-:-:S04]  /*0490*/  FFMA R23, R4, R23, R27 ;  /* 0x0000001704177223 */ /* 0x010fc8000000001b */
[----:B-----5:R-:W-:Y:S02]  /*04a0*/  FFMA R20, R20, R5, R23 ;  /* 0x0000000514147223 */ /* 0x020fe40000000017 */
[----:B------:R-:W1:Y:S02]  /*04b0*/  LDS R23, [R17+0x280] ;  /* 0x0002800011177984 */ /* 0x000e640000000800 */
[----:B------:R-:W-:Y:S02]  /*04c0*/  FFMA R25, R25, R6, R20 ;  /* 0x0000000619197223 */ /* 0x000fe40000000014 */
[----:B------:R-:W2:Y:S02]  /*04d0*/  LDS R20, [R17+0x2c0] ;  /* 0x0002c00011147984 */ /* 0x000ea40000000800 */
[----:B------:R-:W-:Y:S02]  /*04e0*/  FFMA R27, R22, R7, R25 ;  /* 0x00000007161b7223 */ /* 0x000fe40000000019 */
[----:B------:R-:W-:Y:S04]  /*04f0*/  LDS R25, [R17+0x300] ;  /* 0x0003000011197984 */ /* 0x000fe80000000800 */
[----:B------:R-:W3:Y:S04]  /*0500*/  LDS.128 R4, [R16+0x30] ;  /* 0x0000300010047984 */ /* 0x000ee80000000c00 */
[----:B------:R-:W4:Y:S01]  /*0510*/  LDS R22, [R17+0x340] ;  /* 0x0003400011167984 */ /* 0x000f220000000800 */
[----:B0-----:R-:W-:-:S03]  /*0520*/  FFMA R27, R8, R21, R27 ;  /* 0x00000015081b7223 */ /* 0x001fc6000000001b */
[----:B------:R-:W0:Y:S04]  /*0530*/  LDS R21, [R17+0x380] ;  /* 0x0003800011157984 */ /* 0x000e280000000800 */
[----:B------:R-:W5:Y:S01]  /*0540*/  LDS R8, [R17+0x3c0] ;  /* 0x0003c00011087984 */ /* 0x000f620000000800 */
[----:B------:R-:W-:-:S04]  /*0550*/  FFMA R24, R24, R9, R27 ;  /* 0x0000000918187223 */ /* 0x000fc8000000001b */
[----:B-1----:R-:W-:-:S04]  /*0560*/  FFMA R23, R23, R10, R24 ;  /* 0x0000000a17177223 */ /* 0x002fc80000000018 */
[----:B--2---:R-:W-:-:S04]  /*0570*/  FFMA R11, R20, R11, R23 ;  /* 0x0000000b140b7223 */ /* 0x004fc80000000017 */
[----:B---3--:R-:W-:-:S04]  /*0580*/  FFMA R11, R4, R25, R11 ;  /* 0x00000019040b7223 */ /* 0x008fc8000000000b */
[----:B----4-:R-:W-:-:S04]  /*0590*/  FFMA R22, R22, R5, R11 ;  /* 0x0000000516167223 */ /* 0x010fc8000000000b */
[----:B0-----:R-:W-:-:S04]  /*05a0*/  FFMA R21, R21, R6, R22 ;  /* 0x0000000615157223 */ /* 0x001fc80000000016 */
[----:B-----5:R-:W-:Y:S01]  /*05b0*/  FFMA R21, R8, R7, R21 ;  /* 0x0000000708157223 */ /* 0x020fe20000000015 */
[----:B------:R-:W-:Y:S06]  /*05c0*/  BAR.SYNC.DEFER_BLOCKING 0x0 ;  /* 0x0000000000007b1d */ /* 0x000fec0000010000 */
[----:B------:R-:W-:Y:S05]  /*05d0*/  BRA.U UP0, `(.L_x_1) ;  /* 0xfffffffd00107547 */ /* 0x000fea000b83ffff */
.L_x_0:
[----:B------:R-:W-:-:S13]  /*05e0*/  ISETP.GE.OR P0, PT, R3, UR7, P0 ;  /* 0x0000000703007c0c */ /* 0x000fda0008706670 */
[----:B------:R-:W-:Y:S05]  /*05f0*/  @P0 EXIT ;  /* 0x000000000000094d */ /* 0x000fea0003800000 */
[----:B------:R-:W0:Y:S01]  /*0600*/  LDC.64 R4, c[0x0][0x390] ;  /* 0x0000e400ff047b82 */ /* 0x000e220000000a00 */
[----:B------:R-:W-:-:S04]  /*0610*/  IMAD R3, R3, UR14, R0 ;  /* 0x0000000e03037c24 */ /* 0x000fc8000f8e0200 */
[----:B0-----:R-:W-:-:S05]  /*0620*/  IMAD.WIDE.U32 R2, R3, 0x4, R4 ;  /* 0x0000000403027825 */ /* 0x001fca00078e0004 */
[----:B------:R-:W-:Y:S01]  /*0630*/  STG.E desc[UR10][R2.64], R21 ;  /* 0x0000001502007986 */ /* 0x000fe2000c10190a */
[----:B------:R-:W-:Y:S05]  /*0640*/  EXIT ;  /* 0x000000000000794d */ /* 0x000fea0003800000 */
.L_x_2:
[----:B------:R-:W-:-:S00]  /*0650*/  BRA `(.L_x_2) ;  /* 0xfffffffc00fc7947 */ /* 0x000fc0000383ffff */
[----:B------:R-:W-:-:S00]  /*0660*/  NOP ;  /* 0x0000000000007918 */ /* 0x000fc00000000000 */
        /* <DEDUP_REMOVED lines=9> */
.L_x_3:


//--------------------- .nv.shared._Z17tiledMatmulKernelPfS_S_iii --------------------------
	.section	.nv.shared._Z17tiledMatmulKernelPfS_S_iii,"aw",@nobits
	.sectionflags	@""
	.align	4
.nv.shared._Z17tiledMatmulKernelPfS_S_iii:
	.zero		3072


//--------------------- .nv.shared.reserved.0     --------------------------
	.section	.nv.shared.reserved.0,"aw",@nobits
	.weak		__nv_reservedSMEM_offset_0_alias
	.size		__nv_reservedSMEM_offset_0_alias, 0, 64
	.other		__nv_reservedSMEM_offset_0_alias,@"STO_CUDA_RESERVED_SHARED STV_DEFAULT"
__nv_reservedSMEM_offset_0_alias:
	.zero		0
	.zero		64


//--------------------- .nv.constant0._Z17tiledMatmulKernelPfS_S_iii --------------------------
	.section	.nv.constant0._Z17tiledMatmulKernelPfS_S_iii,"a",@progbits
	.sectionflags	@""
	.align	4
.nv.constant0._Z17tiledMatmulKernelPfS_S_iii:
	.zero		932


//--------------------- SYMBOLS --------------------------

	.type		.nv.reservedSmem.offset0,@object
	.size		.nv.reservedSmem.offset0,0x4
	.type		.nv.reservedSmem.cap,@object
	.size		.nv.reservedSmem.cap,0x4
